	.version 1.0
	.target compute_10, map_f64_to_f32
	//  compiled with /usr/local/cuda/open64/lib//be

	//-----------------------------------------------------------
	// Compiling /tmp/tmpxft_0000099c_00000000-1.i (/tmp/ccI#.39KHI8)
	//-----------------------------------------------------------

	//-----------------------------------------------------------
	// Options:
	//-----------------------------------------------------------
	//  Target:ptx, ISA:compute_10, Endian:little, Pointer Size:64
	//  -O2	(Optimization level)
	//  -g0	(Debug level)
	//  -m2	(Report advisories)
	//-----------------------------------------------------------

	.file	1	"/tmp/tmpxft_0000099c_00000000-5.gpu"
	.file	2	"/usr/lib/gcc/x86_64-linux-gnu/4.1.2/include/stddef.h"
	.file	3	"/usr/local/cuda/bin/../include/crt/device_runtime.h"
	.file	4	"/usr/local/cuda/bin/../include/host_defines.h"
	.file	5	"/usr/local/cuda/bin/../include/crt/storage_class.h"
	.file	6	"/usr/local/cuda/bin/../include/builtin_types.h"
	.file	7	"/usr/local/cuda/bin/../include/device_types.h"
	.file	8	"/usr/local/cuda/bin/../include/driver_types.h"
	.file	9	"/usr/local/cuda/bin/../include/texture_types.h"
	.file	10	"/usr/local/cuda/bin/../include/vector_types.h"
	.file	11	"/usr/local/cuda/bin/../include/device_launch_parameters.h"
	.file	12	"/home/wladimir/dump/test30.cu"
	.file	13	"/usr/local/cuda/bin/../include/common_functions.h"
	.file	14	"/usr/local/cuda/bin/../include/crt/func_macro.h"
	.file	15	"/usr/local/cuda/bin/../include/math_functions.h"
	.file	16	"/usr/local/cuda/bin/../include/device_functions.h"
	.file	17	"/usr/local/cuda/bin/../include/math_constants.h"
	.file	18	"/usr/local/cuda/bin/../include/sm_11_atomic_functions.h"
	.file	19	"/usr/local/cuda/bin/../include/texture_fetch_functions.h"
	.file	20	"/usr/local/cuda/bin/../include/math_functions_dbl_ptx1.h"


	.entry bra_test
	{
	.reg .u16 $rh1,$rh2,$rh3,$rh4,$rh5,$rh6,$rh7,$rh8,$rh9,
		$rh10,$rh11;
	.reg .u64 $rd1;
	.param .u64 __cudaparm_data;
	.loc	12	2	0
$LBB1_bra_test:
	.loc	12	4	0
	ld.param.u64 	$rd1, [__cudaparm_data];	//  id:39 __cudaparm_data+0x0
	mov.u16 	$rh1, %ctaid.x;      	//  
	st.global.s16 	[$rd1+0], $rh1;	//  id:41
	.loc	12	5	0
	mov.u16 	$rh2, %ctaid.y;      	//  
	st.global.s16 	[$rd1+2], $rh2;	//  id:43
	.loc	12	6	0
	mov.u16 	$rh3, %ctaid.z;      	//  
	st.global.s16 	[$rd1+4], $rh3;	//  id:45
	.loc	12	7	0
	mov.u16 	$rh4, %tid.x;        	//  
	st.global.s16 	[$rd1+6], $rh4;	//  id:47
	.loc	12	8	0
	mov.u16 	$rh5, %tid.y;        	//  
	st.global.s16 	[$rd1+8], $rh5;	//  id:49
	.loc	12	9	0
	mov.u16 	$rh6, %tid.z;        	//  
	st.global.s16 	[$rd1+10], $rh6;	//  id:51
	.loc	12	10	0
	mov.u16 	$rh7, %ntid.x;       	//  
	st.global.s16 	[$rd1+12], $rh7;	//  id:53
	.loc	12	11	0
	mov.u16 	$rh8, %ntid.y;       	//  
	st.global.s16 	[$rd1+14], $rh8;	//  id:55
	.loc	12	12	0
	st.global.s16 	[$rd1+16], $rh8;	//  id:56
	.loc	12	13	0
	mov.u16 	$rh9, %nctaid.x;     	//  
	st.global.s16 	[$rd1+18], $rh9;	//  id:58
	.loc	12	14	0
	mov.u16 	$rh10, %nctaid.y;    	//  
	st.global.s16 	[$rd1+20], $rh10;	//  id:60
	.loc	12	15	0
	mov.u16 	$rh11, %nctaid.z;    	//  
	st.global.s16 	[$rd1+22], $rh11;	//  id:62
	exit;                         	//  
	} // bra_test


// ===== COMPILED SASS (sm_100) =====

	.target	sm_100

	.elftype	@"ET_EXEC"


//--------------------- .note.nv.tkinfo           --------------------------
	.section	.note.nv.tkinfo,"",@"SHT_NOTE"
	.sectionflags	@"SHF_NOTE_NV_TKINFO"
	.tkinfo
        /*0018*/ 	.word	0x00000002
        /*0030*/ 	.string	""
        /*0030*/ 	.string	"ptxas"
        /*0030*/ 	.string	"Cuda compilation tools, release 13.0, V13.0.88"
        /*0030*/ 	.string	"Build cuda_13.0.r13.0/compiler.36424714_0"
        /*0030*/ 	.string	"-arch sm_100 "



//--------------------- .note.nv.cuinfo           --------------------------
	.section	.note.nv.cuinfo,"",@"SHT_NOTE"
	.sectionflags	@"SHF_NOTE_NV_CUINFO"
        /*0018*/ 	.short	0x0002
        /*001a*/ 	.short	0x000a
        /*001c*/ 	.short	0x0082
	.zero		2


//--------------------- .nv.info                  --------------------------
	.section	.nv.info,"",@"SHT_CUDA_INFO"
	.align	4


	//----- nvinfo : EIATTR_REGCOUNT
	.align		4
        /*0000*/ 	.byte	0x04, 0x2f
        /*0002*/ 	.short	(.L_1 - .L_0)
	.align		4
.L_0:
        /*0004*/ 	.word	index@(bra_test)
        /*0008*/ 	.word	0x0000001c


	//----- nvinfo : EIATTR_FRAME_SIZE
	.align		4
.L_1:
        /*000c*/ 	.byte	0x04, 0x11
        /*000e*/ 	.short	(.L_3 - .L_2)
	.align		4
.L_2:
        /*0010*/ 	.word	index@(bra_test)
        /*0014*/ 	.word	0x00000000


	//----- nvinfo : EIATTR_MIN_STACK_SIZE
	.align		4
.L_3:
        /*0018*/ 	.byte	0x04, 0x12
        /*001a*/ 	.short	(.L_5 - .L_4)
	.align		4
.L_4:
        /*001c*/ 	.word	index@(bra_test)
        /*0020*/ 	.word	0x00000000
.L_5:


//--------------------- .nv.compat                --------------------------
	.section	.nv.compat,"",@"SHT_CUDA_COMPAT_INFO"
	.align	4
        /*0000*/ 	.byte	0x02, 0x09, 0x00, 0x00, 0x02, 0x02, 0x01, 0x00, 0x02, 0x05, 0x05, 0x00, 0x03, 0x07, 0x01, 0x01
        /*0010*/ 	.byte	0x02, 0x03, 0x00, 0x00, 0x02, 0x06, 0x01, 0x00, 0x04, 0x0b, 0x08, 0x00, 0x09, 0x00, 0x00, 0x00
        /*0020*/ 	.byte	0x00, 0x00, 0x00, 0x00


//--------------------- .nv.info.bra_test         --------------------------
	.section	.nv.info.bra_test,"",@"SHT_CUDA_INFO"
	.sectionflags	@""
	.align	4


	//----- nvinfo : EIATTR_CUDA_API_VERSION
	.align		4
        /*0000*/ 	.byte	0x04, 0x37
        /*0002*/ 	.short	(.L_7 - .L_6)
.L_6:
        /*0004*/ 	.word	0x00000082


	//----- nvinfo : EIATTR_KPARAM_INFO
	.align		4
.L_7:
        /*0008*/ 	.byte	0x04, 0x17
        /*000a*/ 	.short	(.L_9 - .L_8)
.L_8:
        /*000c*/ 	.word	0x00000000
        /*0010*/ 	.short	0x0000
        /*0012*/ 	.short	0x0000
        /*0014*/ 	.byte	0x00, 0xf0, 0x21, 0x00


	//----- nvinfo : EIATTR_SPARSE_MMA_MASK
	.align		4
.L_9:
        /*0018*/ 	.byte	0x03, 0x50
        /*001a*/ 	.short	0x0000


	//----- nvinfo : EIATTR_MAXREG_COUNT
	.align		4
        /*001c*/ 	.byte	0x03, 0x1b
        /*001e*/ 	.short	0x00ff


	//----- nvinfo : EIATTR_MERCURY_ISA_VERSION
	.align		4
        /*0020*/ 	.byte	0x03, 0x5f
        /*0022*/ 	.short	0x0101


	//----- nvinfo : EIATTR_VRC_CTA_INIT_COUNT
	.align		4
        /*0024*/ 	.byte	0x02, 0x4a
	.zero		1
	.zero		1


	//----- nvinfo : EIATTR_EXIT_INSTR_OFFSETS
	.align		4
        /*0028*/ 	.byte	0x04, 0x1c
        /*002a*/ 	.short	(.L_11 - .L_10)


	//   ....[0]....
.L_10:
        /*002c*/ 	.word	0x000001a0


	//----- nvinfo : EIATTR_CBANK_PARAM_SIZE
	.align		4
.L_11:
        /*0030*/ 	.byte	0x03, 0x19
        /*0032*/ 	.short	0x0008


	//----- nvinfo : EIATTR_PARAM_CBANK
	.align		4
        /*0034*/ 	.byte	0x04, 0x0a
        /*0036*/ 	.short	(.L_13 - .L_12)
	.align		4
.L_12:
        /*0038*/ 	.word	index@(.nv.constant0.bra_test)
        /*003c*/ 	.short	0x0380
        /*003e*/ 	.short	0x0008


	//----- nvinfo : EIATTR_SW_WAR
	.align		4
.L_13:
        /*0040*/ 	.byte	0x04, 0x36
        /*0042*/ 	.short	(.L_15 - .L_14)
.L_14:
        /*0044*/ 	.word	0x00000008
.L_15:


//--------------------- .nv.callgraph             --------------------------
	.section	.nv.callgraph,"",@"SHT_CUDA_CALLGRAPH"
	.align	4
	.sectionentsize	8
	.align		4
        /*0000*/ 	.word	0x00000000
	.align		4
        /*0004*/ 	.word	0xffffffff
	.align		4
        /*0008*/ 	.word	0x00000000
	.align		4
        /*000c*/ 	.word	0xfffffffe
	.align		4
        /*0010*/ 	.word	0x00000000
	.align		4
        /*0014*/ 	.word	0xfffffffd
	.align		4
        /*0018*/ 	.word	0x00000000
	.align		4
        /*001c*/ 	.word	0xfffffffc


//--------------------- .text.bra_test            --------------------------
	.section	.text.bra_test,"ax",@progbits
	.align	128
.text.bra_test:
        .type           bra_test,@function
        .size           bra_test,(.L_x_1 - bra_test)
        .other          bra_test,@"STO_CUDA_ENTRY STV_DEFAULT"
bra_test:
[----:B------:R-:W-:Y:S01]  /*0000*/  LDC R1, c[0x0][0x37c] ;  /* 0x0000df00ff017b82 */ /* 0x000fe20000000800 */
[----:B------:R-:W0:Y:S07]  /*0010*/  S2R R5, SR_CTAID.X ;  /* 0x0000000000057919 */ /* 0x000e2e0000002500 */
[----:B------:R-:W1:Y:S01]  /*0020*/  LDC R17, c[0x0][0x360] ;  /* 0x0000d800ff117b82 */ /* 0x000e620000000800 */
[----:B------:R-:W0:Y:S01]  /*0030*/  LDCU.64 UR4, c[0x0][0x358] ;  /* 0x00006b00ff0477ac */ /* 0x000e220008000a00 */
[----:B------:R-:W2:Y:S01]  /*0040*/  S2R R7, SR_CTAID.Y ;  /* 0x0000000000077919 */ /* 0x000ea20000002600 */
[----:B------:R-:W3:Y:S05]  /*0050*/  S2R R9, SR_CTAID.Z ;  /* 0x0000000000097919 */ /* 0x000eea0000002700 */
[----:B------:R-:W4:Y:S01]  /*0060*/  LDC R19, c[0x0][0x364] ;  /* 0x0000d900ff137b82 */ /* 0x000f220000000800 */
[----:B------:R-:W5:Y:S01]  /*0070*/  S2R R11, SR_TID.X ;  /* 0x00000000000b7919 */ /* 0x000f620000002100 */
[----:B------:R-:W5:Y:S06]  /*0080*/  S2R R13, SR_TID.Y ;  /* 0x00000000000d7919 */ /* 0x000f6c0000002200 */
[----:B------:R-:W4:Y:S01]  /*0090*/  LDC R21, c[0x0][0x370] ;  /* 0x0000dc00ff157b82 */ /* 0x000f220000000800 */
[----:B------:R-:W1:Y:S07]  /*00a0*/  S2R R15, SR_TID.Z ;  /* 0x00000000000f7919 */ /* 0x000e6e0000002300 */
[----:B------:R-:W4:Y:S08]  /*00b0*/  LDC R23, c[0x0][0x374] ;  /* 0x0000dd00ff177b82 */ /* 0x000f300000000800 */
[----:B------:R-:W0:Y:S08]  /*00c0*/  LDC.64 R2, c[0x0][0x380] ;  /* 0x0000e000ff027b82 */ /* 0x000e300000000a00 */
[----:B------:R-:W4:Y:S01]  /*00d0*/  LDC R25, c[0x0][0x378] ;  /* 0x0000de00ff197b82 */ /* 0x000f220000000800 */
[----:B0-----:R-:W-:Y:S04]  /*00e0*/  STG.E.S16 desc[UR4][R2.64], R5 ;  /* 0x0000000502007986 */ /* 0x001fe8000c101704 */
[----:B--2---:R-:W-:Y:S04]  /*00f0*/  STG.E.S16 desc[UR4][R2.64+0x2], R7 ;  /* 0x0000020702007986 */ /* 0x004fe8000c101704 */
[----:B---3--:R-:W-:Y:S04]  /*0100*/  STG.E.S16 desc[UR4][R2.64+0x4], R9 ;  /* 0x0000040902007986 */ /* 0x008fe8000c101704 */
[----:B-----5:R-:W-:Y:S04]  /*0110*/  STG.E.S16 desc[UR4][R2.64+0x6], R11 ;  /* 0x0000060b02007986 */ /* 0x020fe8000c101704 */
[----:B------:R-:W-:Y:S04]  /*0120*/  STG.E.S16 desc[UR4][R2.64+0x8], R13 ;  /* 0x0000080d02007986 */ /* 0x000fe8000c101704 */
[----:B-1----:R-:W-:Y:S04]  /*0130*/  STG.E.S16 desc[UR4][R2.64+0xa], R15 ;  /* 0x00000a0f02007986 */ /* 0x002fe8000c101704 */
[----:B------:R-:W-:Y:S04]  /*0140*/  STG.E.S16 desc[UR4][R2.64+0xc], R17 ;  /* 0x00000c1102007986 */ /* 0x000fe8000c101704 */
[----:B----4-:R-:W-:Y:S04]  /*0150*/  STG.E.S16 desc[UR4][R2.64+0xe], R19 ;  /* 0x00000e1302007986 */ /* 0x010fe8000c101704 */
[----:B------:R-:W-:Y:S04]  /*0160*/  STG.E.S16 desc[UR4][R2.64+0x10], R19 ;  /* 0x0000101302007986 */ /* 0x000fe8000c101704 */
[----:B------:R-:W-:Y:S04]  /*0170*/  STG.E.S16 desc[UR4][R2.64+0x12], R21 ;  /* 0x0000121502007986 */ /* 0x000fe8000c101704 */
[----:B------:R-:W-:Y:S04]  /*0180*/  STG.E.S16 desc[UR4][R2.64+0x14], R23 ;  /* 0x0000141702007986 */ /* 0x000fe8000c101704 */
[----:B------:R-:W-:Y:S01]  /*0190*/  STG.E.S16 desc[UR4][R2.64+0x16], R25 ;  /* 0x0000161902007986 */ /* 0x000fe2000c101704 */
[----:B------:R-:W-:Y:S05]  /*01a0*/  EXIT ;  /* 0x000000000000794d */ /* 0x000fea0003800000 */
.L_x_0:
[----:B------:R-:W-:-:S00]  /*01b0*/  BRA `(.L_x_0) ;  /* 0xfffffffc00fc7947 */ /* 0x000fc0000383ffff */
[----:B------:R-:W-:-:S00]  /*01c0*/  NOP ;  /* 0x0000000000007918 */ /* 0x000fc00000000000 */
        /* <DEDUP_REMOVED lines=11> */
.L_x_1:


//--------------------- .nv.shared.reserved.0     --------------------------
	.section	.nv.shared.reserved.0,"aw",@nobits
	.weak		__nv_reservedSMEM_offset_0_alias
	.size		__nv_reservedSMEM_offset_0_alias, 0, 64
	.other		__nv_reservedSMEM_offset_0_alias,@"STO_CUDA_RESERVED_SHARED STV_DEFAULT"
__nv_reservedSMEM_offset_0_alias:
	.zero		0
	.zero		64


//--------------------- .nv.constant0.bra_test    --------------------------
	.section	.nv.constant0.bra_test,"a",@progbits
	.sectionflags	@""
	.align	4
.nv.constant0.bra_test:
	.zero		904


//--------------------- SYMBOLS --------------------------

	.type		.nv.reservedSmem.offset0,@object
	.size		.nv.reservedSmem.offset0,0x4
